//
// Generated by NVIDIA NVVM Compiler
//
// Compiler Build ID: CL-36424714
// Cuda compilation tools, release 13.0, V13.0.88
// Based on NVVM 20.0.0
//

.version 9.0
.target sm_100
.address_size 64

	// .globl	_Z6vecAddPfS_S_

.visible .entry _Z6vecAddPfS_S_(
	.param .u64 .ptr .align 1 _Z6vecAddPfS_S__param_0,
	.param .u64 .ptr .align 1 _Z6vecAddPfS_S__param_1,
	.param .u64 .ptr .align 1 _Z6vecAddPfS_S__param_2
)
{
	.reg .pred 	%p<2>;
	.reg .b32 	%r<5>;
	.reg .b32 	%f<4>;
	.reg .b64 	%rd<11>;

	ld.param.u64 	%rd1, [_Z6vecAddPfS_S__param_0];
	ld.param.u64 	%rd2, [_Z6vecAddPfS_S__param_1];
	ld.param.u64 	%rd3, [_Z6vecAddPfS_S__param_2];
	mov.u32 	%r2, %tid.x;
	mov.u32 	%r3, %ntid.x;
	mov.u32 	%r4, %ctaid.x;
	mad.lo.s32 	%r1, %r3, %r4, %r2;
	setp.gt.s32 	%p1, %r1, 4;
	@%p1 bra 	$L__BB0_2;
	cvta.to.global.u64 	%rd4, %rd1;
	cvta.to.global.u64 	%rd5, %rd2;
	cvta.to.global.u64 	%rd6, %rd3;
	mul.wide.s32 	%rd7, %r1, 4;
	add.s64 	%rd8, %rd4, %rd7;
	ld.global.f32 	%f1, [%rd8];
	add.s64 	%rd9, %rd5, %rd7;
	ld.global.f32 	%f2, [%rd9];
	add.f32 	%f3, %f1, %f2;
	add.s64 	%rd10, %rd6, %rd7;
	st.global.f32 	[%rd10], %f3;
$L__BB0_2:
	ret;

}


// ===== COMPILED SASS (sm_100) =====

	.target	sm_100

	.elftype	@"ET_EXEC"


//--------------------- .note.nv.tkinfo           --------------------------
	.section	.note.nv.tkinfo,"",@"SHT_NOTE"
	.sectionflags	@"SHF_NOTE_NV_TKINFO"
	.tkinfo
        /*0018*/ 	.word	0x00000002
        /*0030*/ 	.string	""
        /*0030*/ 	.string	"ptxas"
        /*0030*/ 	.string	"Cuda compilation tools, release 13.0, V13.0.88"
        /*0030*/ 	.string	"Build cuda_13.0.r13.0/compiler.36424714_0"
        /*0030*/ 	.string	"-arch sm_100 -m 64 "



//--------------------- .note.nv.cuinfo           --------------------------
	.section	.note.nv.cuinfo,"",@"SHT_NOTE"
	.sectionflags	@"SHF_NOTE_NV_CUINFO"
        /*0018*/ 	.short	0x0002
        /*001a*/ 	.short	0x0064
        /*001c*/ 	.short	0x0082
	.zero		2


//--------------------- .nv.info                  --------------------------
	.section	.nv.info,"",@"SHT_CUDA_INFO"
	.align	4


	//----- nvinfo : EIATTR_REGCOUNT
	.align		4
        /*0000*/ 	.byte	0x04, 0x2f
        /*0002*/ 	.short	(.L_1 - .L_0)
	.align		4
.L_0:
        /*0004*/ 	.word	index@(_Z6vecAddPfS_S_)
        /*0008*/ 	.word	0x0000000c


	//----- nvinfo : EIATTR_FRAME_SIZE
	.align		4
.L_1:
        /*000c*/ 	.byte	0x04, 0x11
        /*000e*/ 	.short	(.L_3 - .L_2)
	.align		4
.L_2:
        /*0010*/ 	.word	index@(_Z6vecAddPfS_S_)
        /*0014*/ 	.word	0x00000000


	//----- nvinfo : EIATTR_MIN_STACK_SIZE
	.align		4
.L_3:
        /*0018*/ 	.byte	0x04, 0x12
        /*001a*/ 	.short	(.L_5 - .L_4)
	.align		4
.L_4:
        /*001c*/ 	.word	index@(_Z6vecAddPfS_S_)
        /*0020*/ 	.word	0x00000000
.L_5:


//--------------------- .nv.compat                --------------------------
	.section	.nv.compat,"",@"SHT_CUDA_COMPAT_INFO"
	.align	4
        /*0000*/ 	.byte	0x02, 0x09, 0x00, 0x00, 0x02, 0x02, 0x01, 0x00, 0x02, 0x05, 0x05, 0x00, 0x03, 0x07, 0x01, 0x01
        /*0010*/ 	.byte	0x02, 0x03, 0x00, 0x00, 0x02, 0x06, 0x01, 0x00, 0x04, 0x0b, 0x08, 0x00, 0x09, 0x00, 0x00, 0x00
        /*0020*/ 	.byte	0x00, 0x00, 0x00, 0x00


//--------------------- .nv.info._Z6vecAddPfS_S_  --------------------------
	.section	.nv.info._Z6vecAddPfS_S_,"",@"SHT_CUDA_INFO"
	.sectionflags	@""
	.align	4


	//----- nvinfo : EIATTR_CUDA_API_VERSION
	.align		4
        /*0000*/ 	.byte	0x04, 0x37
        /*0002*/ 	.short	(.L_7 - .L_6)
.L_6:
        /*0004*/ 	.word	0x00000082


	//----- nvinfo : EIATTR_KPARAM_INFO
	.align		4
.L_7:
        /*0008*/ 	.byte	0x04, 0x17
        /*000a*/ 	.short	(.L_9 - .L_8)
.L_8:
        /*000c*/ 	.word	0x00000000
        /*0010*/ 	.short	0x0002
        /*0012*/ 	.short	0x0010
        /*0014*/ 	.byte	0x00, 0xf5, 0x21, 0x00


	//----- nvinfo : EIATTR_KPARAM_INFO
	.align		4
.L_9:
        /*0018*/ 	.byte	0x04, 0x17
        /*001a*/ 	.short	(.L_11 - .L_10)
.L_10:
        /*001c*/ 	.word	0x00000000
        /*0020*/ 	.short	0x0001
        /*0022*/ 	.short	0x0008
        /*0024*/ 	.byte	0x00, 0xf5, 0x21, 0x00


	//----- nvinfo : EIATTR_KPARAM_INFO
	.align		4
.L_11:
        /*0028*/ 	.byte	0x04, 0x17
        /*002a*/ 	.short	(.L_13 - .L_12)
.L_12:
        /*002c*/ 	.word	0x00000000
        /*0030*/ 	.short	0x0000
        /*0032*/ 	.short	0x0000
        /*0034*/ 	.byte	0x00, 0xf5, 0x21, 0x00


	//----- nvinfo : EIATTR_SPARSE_MMA_MASK
	.align		4
.L_13:
        /*0038*/ 	.byte	0x03, 0x50
        /*003a*/ 	.short	0x0000


	//----- nvinfo : EIATTR_MAXREG_COUNT
	.align		4
        /*003c*/ 	.byte	0x03, 0x1b
        /*003e*/ 	.short	0x00ff


	//----- nvinfo : EIATTR_MERCURY_ISA_VERSION
	.align		4
        /*0040*/ 	.byte	0x03, 0x5f
        /*0042*/ 	.short	0x0101


	//----- nvinfo : EIATTR_VRC_CTA_INIT_COUNT
	.align		4
        /*0044*/ 	.byte	0x02, 0x4a
	.zero		1
	.zero		1


	//----- nvinfo : EIATTR_EXIT_INSTR_OFFSETS
	.align		4
        /*0048*/ 	.byte	0x04, 0x1c
        /*004a*/ 	.short	(.L_15 - .L_14)


	//   ....[0]....
.L_14:
        /*004c*/ 	.word	0x00000060


	//   ....[1]....
        /*0050*/ 	.word	0x00000120


	//----- nvinfo : EIATTR_CBANK_PARAM_SIZE
	.align		4
.L_15:
        /*0054*/ 	.byte	0x03, 0x19
        /*0056*/ 	.short	0x0018


	//----- nvinfo : EIATTR_PARAM_CBANK
	.align		4
        /*0058*/ 	.byte	0x04, 0x0a
        /*005a*/ 	.short	(.L_17 - .L_16)
	.align		4
.L_16:
        /*005c*/ 	.word	index@(.nv.constant0._Z6vecAddPfS_S_)
        /*0060*/ 	.short	0x0380
        /*0062*/ 	.short	0x0018


	//----- nvinfo : EIATTR_SW_WAR
	.align		4
.L_17:
        /*0064*/ 	.byte	0x04, 0x36
        /*0066*/ 	.short	(.L_19 - .L_18)
.L_18:
        /*0068*/ 	.word	0x00000008
.L_19:


//--------------------- .nv.callgraph             --------------------------
	.section	.nv.callgraph,"",@"SHT_CUDA_CALLGRAPH"
	.align	4
	.sectionentsize	8
	.align		4
        /*0000*/ 	.word	0x00000000
	.align		4
        /*0004*/ 	.word	0xffffffff
	.align		4
        /*0008*/ 	.word	0x00000000
	.align		4
        /*000c*/ 	.word	0xfffffffe
	.align		4
        /*0010*/ 	.word	0x00000000
	.align		4
        /*0014*/ 	.word	0xfffffffd
	.align		4
        /*0018*/ 	.word	0x00000000
	.align		4
        /*001c*/ 	.word	0xfffffffc


//--------------------- .text._Z6vecAddPfS_S_     --------------------------
	.section	.text._Z6vecAddPfS_S_,"ax",@progbits
	.align	128
        .global         _Z6vecAddPfS_S_
        .type           _Z6vecAddPfS_S_,@function
        .size           _Z6vecAddPfS_S_,(.L_x_1 - _Z6vecAddPfS_S_)
        .other          _Z6vecAddPfS_S_,@"STO_CUDA_ENTRY STV_DEFAULT"
_Z6vecAddPfS_S_:
.text._Z6vecAddPfS_S_:
[----:B------:R-:W-:Y:S01]  /*0000*/  LDC R1, c[0x0][0x37c] ;  /* 0x0000df00ff017b82 */ /* 0x000fe20000000800 */
[----:B------:R-:W0:Y:S01]  /*0010*/  S2R R9, SR_TID.X ;  /* 0x0000000000097919 */ /* 0x000e220000002100 */
[----:B------:R-:W0:Y:S01]  /*0020*/  LDCU UR4, c[0x0][0x360] ;  /* 0x00006c00ff0477ac */ /* 0x000e220008000800 */
[----:B------:R-:W0:Y:S02]  /*0030*/  S2R R0, SR_CTAID.X ;  /* 0x0000000000007919 */ /* 0x000e240000002500 */
[----:B0-----:R-:W-:-:S05]  /*0040*/  IMAD R9, R0, UR4, R9 ;  /* 0x0000000400097c24 */ /* 0x001fca000f8e0209 */
[----:B------:R-:W-:-:S13]  /*0050*/  ISETP.GT.AND P0, PT, R9, 0x4, PT ;  /* 0x000000040900780c */ /* 0x000fda0003f04270 */
[----:B------:R-:W-:Y:S05]  /*0060*/  @P0 EXIT ;  /* 0x000000000000094d */ /* 0x000fea0003800000 */
[----:B------:R-:W0:Y:S01]  /*0070*/  LDC.64 R2, c[0x0][0x380] ;  /* 0x0000e000ff027b82 */ /* 0x000e220000000a00 */
[----:B------:R-:W1:Y:S07]  /*0080*/  LDCU.64 UR4, c[0x0][0x358] ;  /* 0x00006b00ff0477ac */ /* 0x000e6e0008000a00 */
[----:B------:R-:W2:Y:S08]  /*0090*/  LDC.64 R4, c[0x0][0x388] ;  /* 0x0000e200ff047b82 */ /* 0x000eb00000000a00 */
[----:B------:R-:W3:Y:S01]  /*00a0*/  LDC.64 R6, c[0x0][0x390] ;  /* 0x0000e400ff067b82 */ /* 0x000ee20000000a00 */
[----:B0-----:R-:W-:-:S06]  /*00b0*/  IMAD.WIDE R2, R9, 0x4, R2 ;  /* 0x0000000409027825 */ /* 0x001fcc00078e0202 */
[----:B-1----:R-:W4:Y:S01]  /*00c0*/  LDG.E R2, desc[UR4][R2.64] ;  /* 0x0000000402027981 */ /* 0x002f22000c1e1900 */
[----:B--2---:R-:W-:-:S06]  /*00d0*/  IMAD.WIDE R4, R9, 0x4, R4 ;  /* 0x0000000409047825 */ /* 0x004fcc00078e0204 */
[----:B------:R-:W4:Y:S01]  /*00e0*/  LDG.E R5, desc[UR4][R4.64] ;  /* 0x0000000404057981 */ /* 0x000f22000c1e1900 */
[----:B---3--:R-:W-:-:S04]  /*00f0*/  IMAD.WIDE R6, R9, 0x4, R6 ;  /* 0x0000000409067825 */ /* 0x008fc800078e0206 */
[----:B----4-:R-:W-:-:S05]  /*0100*/  FADD R9, R2, R5 ;  /* 0x0000000502097221 */ /* 0x010fca0000000000 */
[----:B------:R-:W-:Y:S01]  /*0110*/  STG.E desc[UR4][R6.64], R9 ;  /* 0x0000000906007986 */ /* 0x000fe2000c101904 */
[----:B------:R-:W-:Y:S05]  /*0120*/  EXIT ;  /* 0x000000000000794d */ /* 0x000fea0003800000 */
.L_x_0:
[----:B------:R-:W-:-:S00]  /*0130*/  BRA `(.L_x_0) ;  /* 0xfffffffc00fc7947 */ /* 0x000fc0000383ffff */
[----:B------:R-:W-:-:S00]  /*0140*/  NOP ;  /* 0x0000000000007918 */ /* 0x000fc00000000000 */
        /* <DEDUP_REMOVED lines=11> */
.L_x_1:


//--------------------- .nv.shared.reserved.0     --------------------------
	.section	.nv.shared.reserved.0,"aw",@nobits
	.weak		__nv_reservedSMEM_offset_0_alias
	.size		__nv_reservedSMEM_offset_0_alias, 0, 64
	.other		__nv_reservedSMEM_offset_0_alias,@"STO_CUDA_RESERVED_SHARED STV_DEFAULT"
__nv_reservedSMEM_offset_0_alias:
	.zero		0
	.zero		64


//--------------------- .nv.constant0._Z6vecAddPfS_S_ --------------------------
	.section	.nv.constant0._Z6vecAddPfS_S_,"a",@progbits
	.sectionflags	@""
	.align	4
.nv.constant0._Z6vecAddPfS_S_:
	.zero		920


//--------------------- SYMBOLS --------------------------

	.type		.nv.reservedSmem.offset0,@object
	.size		.nv.reservedSmem.offset0,0x4
